//
// Generated by NVIDIA NVVM Compiler
//
// Compiler Build ID: CL-36424714
// Cuda compilation tools, release 13.0, V13.0.88
// Based on NVVM 20.0.0
//

.version 9.0
.target sm_100
.address_size 64

	// .globl	_Z12testFunctionPfS_fS_
.extern .func  (.param .b32 func_retval0) vprintf
(
	.param .b64 vprintf_param_0,
	.param .b64 vprintf_param_1
)
;
.global .align 1 .b8 $str[17] = {100, 101, 118, 91, 37, 100, 93, 32, 61, 32, 37, 46, 50, 102, 59, 10};
.global .align 1 .b8 $str$1[11] = {98, 32, 61, 32, 37, 46, 50, 102, 59, 10};
.global .align 1 .b8 $str$2[13] = {99, 32, 49, 32, 61, 32, 37, 46, 50, 102, 59, 10};
.global .align 1 .b8 $str$3[13] = {99, 32, 50, 32, 61, 32, 37, 46, 50, 102, 59, 10};
.global .align 1 .b8 $str$4[19] = {100, 101, 118, 95, 100, 91, 37, 100, 93, 32, 61, 32, 37, 46, 50, 102, 59, 32};
.global .align 1 .b8 $str$5[15] = {10, 78, 79, 84, 32, 87, 79, 82, 75, 73, 78, 71, 33, 10};

.visible .entry _Z12testFunctionPfS_fS_(
	.param .u64 .ptr .align 1 _Z12testFunctionPfS_fS__param_0,
	.param .u64 .ptr .align 1 _Z12testFunctionPfS_fS__param_1,
	.param .f32 _Z12testFunctionPfS_fS__param_2,
	.param .u64 .ptr .align 1 _Z12testFunctionPfS_fS__param_3
)
{
	.local .align 16 .b8 	__local_depot0[16];
	.reg .b64 	%SP;
	.reg .b64 	%SPL;
	.reg .pred 	%p<2>;
	.reg .b32 	%r<27>;
	.reg .b32 	%f<10>;
	.reg .b64 	%rd<21>;
	.reg .b64 	%fd<10>;

	mov.u64 	%SPL, __local_depot0;
	cvta.local.u64 	%SP, %SPL;
	ld.param.u64 	%rd1, [_Z12testFunctionPfS_fS__param_0];
	ld.param.u64 	%rd2, [_Z12testFunctionPfS_fS__param_1];
	ld.param.f32 	%f1, [_Z12testFunctionPfS_fS__param_2];
	ld.param.u64 	%rd3, [_Z12testFunctionPfS_fS__param_3];
	mov.u32 	%r1, %tid.x;
	setp.ne.s32 	%p1, %r1, 0;
	@%p1 bra 	$L__BB0_2;
	add.u64 	%rd4, %SP, 0;
	add.u64 	%rd5, %SPL, 0;
	cvta.to.global.u64 	%rd6, %rd3;
	cvta.to.global.u64 	%rd7, %rd1;
	cvta.to.global.u64 	%rd8, %rd2;
	ld.global.f32 	%f2, [%rd7];
	cvt.f64.f32 	%fd1, %f2;
	mov.b32 	%r2, 0;
	st.local.u32 	[%rd5], %r2;
	st.local.f64 	[%rd5+8], %fd1;
	mov.u64 	%rd9, $str;
	cvta.global.u64 	%rd10, %rd9;
	{ // callseq 0, 0
	.param .b64 param0;
	st.param.b64 	[param0], %rd10;
	.param .b64 param1;
	st.param.b64 	[param1], %rd4;
	.param .b32 retval0;
	call.uni (retval0), 
	vprintf, 
	(
	param0, 
	param1
	);
	ld.param.b32 	%r3, [retval0];
	} // callseq 0
	ld.global.f32 	%f3, [%rd8];
	cvt.f64.f32 	%fd2, %f3;
	st.local.f64 	[%rd5], %fd2;
	mov.u64 	%rd11, $str$1;
	cvta.global.u64 	%rd12, %rd11;
	{ // callseq 1, 0
	.param .b64 param0;
	st.param.b64 	[param0], %rd12;
	.param .b64 param1;
	st.param.b64 	[param1], %rd4;
	.param .b32 retval0;
	call.uni (retval0), 
	vprintf, 
	(
	param0, 
	param1
	);
	ld.param.b32 	%r5, [retval0];
	} // callseq 1
	cvt.f64.f32 	%fd3, %f1;
	st.local.f64 	[%rd5], %fd3;
	mov.u64 	%rd13, $str$2;
	cvta.global.u64 	%rd14, %rd13;
	{ // callseq 2, 0
	.param .b64 param0;
	st.param.b64 	[param0], %rd14;
	.param .b64 param1;
	st.param.b64 	[param1], %rd4;
	.param .b32 retval0;
	call.uni (retval0), 
	vprintf, 
	(
	param0, 
	param1
	);
	ld.param.b32 	%r7, [retval0];
	} // callseq 2
	mul.f32 	%f4, %f1, %f1;
	cvt.f64.f32 	%fd4, %f4;
	st.local.f64 	[%rd5], %fd4;
	mov.u64 	%rd15, $str$3;
	cvta.global.u64 	%rd16, %rd15;
	{ // callseq 3, 0
	.param .b64 param0;
	st.param.b64 	[param0], %rd16;
	.param .b64 param1;
	st.param.b64 	[param1], %rd4;
	.param .b32 retval0;
	call.uni (retval0), 
	vprintf, 
	(
	param0, 
	param1
	);
	ld.param.b32 	%r9, [retval0];
	} // callseq 3
	ld.global.f32 	%f5, [%rd6];
	cvt.f64.f32 	%fd5, %f5;
	st.local.u32 	[%rd5], %r2;
	st.local.f64 	[%rd5+8], %fd5;
	mov.u64 	%rd17, $str$4;
	cvta.global.u64 	%rd18, %rd17;
	{ // callseq 4, 0
	.param .b64 param0;
	st.param.b64 	[param0], %rd18;
	.param .b64 param1;
	st.param.b64 	[param1], %rd4;
	.param .b32 retval0;
	call.uni (retval0), 
	vprintf, 
	(
	param0, 
	param1
	);
	ld.param.b32 	%r11, [retval0];
	} // callseq 4
	ld.global.f32 	%f6, [%rd6+4];
	cvt.f64.f32 	%fd6, %f6;
	mov.b32 	%r13, 1;
	st.local.u32 	[%rd5], %r13;
	st.local.f64 	[%rd5+8], %fd6;
	{ // callseq 5, 0
	.param .b64 param0;
	st.param.b64 	[param0], %rd18;
	.param .b64 param1;
	st.param.b64 	[param1], %rd4;
	.param .b32 retval0;
	call.uni (retval0), 
	vprintf, 
	(
	param0, 
	param1
	);
	ld.param.b32 	%r14, [retval0];
	} // callseq 5
	ld.global.f32 	%f7, [%rd6+8];
	cvt.f64.f32 	%fd7, %f7;
	mov.b32 	%r16, 2;
	st.local.u32 	[%rd5], %r16;
	st.local.f64 	[%rd5+8], %fd7;
	{ // callseq 6, 0
	.param .b64 param0;
	st.param.b64 	[param0], %rd18;
	.param .b64 param1;
	st.param.b64 	[param1], %rd4;
	.param .b32 retval0;
	call.uni (retval0), 
	vprintf, 
	(
	param0, 
	param1
	);
	ld.param.b32 	%r17, [retval0];
	} // callseq 6
	ld.global.f32 	%f8, [%rd6+12];
	cvt.f64.f32 	%fd8, %f8;
	mov.b32 	%r19, 3;
	st.local.u32 	[%rd5], %r19;
	st.local.f64 	[%rd5+8], %fd8;
	{ // callseq 7, 0
	.param .b64 param0;
	st.param.b64 	[param0], %rd18;
	.param .b64 param1;
	st.param.b64 	[param1], %rd4;
	.param .b32 retval0;
	call.uni (retval0), 
	vprintf, 
	(
	param0, 
	param1
	);
	ld.param.b32 	%r20, [retval0];
	} // callseq 7
	ld.global.f32 	%f9, [%rd6+16];
	cvt.f64.f32 	%fd9, %f9;
	mov.b32 	%r22, 4;
	st.local.u32 	[%rd5], %r22;
	st.local.f64 	[%rd5+8], %fd9;
	{ // callseq 8, 0
	.param .b64 param0;
	st.param.b64 	[param0], %rd18;
	.param .b64 param1;
	st.param.b64 	[param1], %rd4;
	.param .b32 retval0;
	call.uni (retval0), 
	vprintf, 
	(
	param0, 
	param1
	);
	ld.param.b32 	%r23, [retval0];
	} // callseq 8
	mov.u64 	%rd19, $str$5;
	cvta.global.u64 	%rd20, %rd19;
	{ // callseq 9, 0
	.param .b64 param0;
	st.param.b64 	[param0], %rd20;
	.param .b64 param1;
	st.param.b64 	[param1], 0;
	.param .b32 retval0;
	call.uni (retval0), 
	vprintf, 
	(
	param0, 
	param1
	);
	ld.param.b32 	%r25, [retval0];
	} // callseq 9
$L__BB0_2:
	ret;

}


// ===== COMPILED SASS (sm_100) =====

	.target	sm_100

	.elftype	@"ET_EXEC"


//--------------------- .note.nv.tkinfo           --------------------------
	.section	.note.nv.tkinfo,"",@"SHT_NOTE"
	.sectionflags	@"SHF_NOTE_NV_TKINFO"
	.tkinfo
        /*0018*/ 	.word	0x00000002
        /*0030*/ 	.string	""
        /*0030*/ 	.string	"ptxas"
        /*0030*/ 	.string	"Cuda compilation tools, release 13.0, V13.0.88"
        /*0030*/ 	.string	"Build cuda_13.0.r13.0/compiler.36424714_0"
        /*0030*/ 	.string	"-arch sm_100 -m 64 "



//--------------------- .note.nv.cuinfo           --------------------------
	.section	.note.nv.cuinfo,"",@"SHT_NOTE"
	.sectionflags	@"SHF_NOTE_NV_CUINFO"
        /*0018*/ 	.short	0x0002
        /*001a*/ 	.short	0x0064
        /*001c*/ 	.short	0x0082
	.zero		2


//--------------------- .nv.info                  --------------------------
	.section	.nv.info,"",@"SHT_CUDA_INFO"
	.align	4


	//----- nvinfo : EIATTR_REGCOUNT
	.align		4
        /*0000*/ 	.byte	0x04, 0x2f
        /*0002*/ 	.short	(.L_7 - .L_6)
	.align		4
.L_6:
        /*0004*/ 	.word	index@(_Z12testFunctionPfS_fS_)
        /*0008*/ 	.word	0x00000018


	//----- nvinfo : EIATTR_FRAME_SIZE
	.align		4
.L_7:
        /*000c*/ 	.byte	0x04, 0x11
        /*000e*/ 	.short	(.L_9 - .L_8)
	.align		4
.L_8:
        /*0010*/ 	.word	index@(_Z12testFunctionPfS_fS_)
        /*0014*/ 	.word	0x00000010


	//----- nvinfo : EIATTR_MIN_STACK_SIZE
	.align		4
.L_9:
        /*0018*/ 	.byte	0x04, 0x12
        /*001a*/ 	.short	(.L_11 - .L_10)
	.align		4
.L_10:
        /*001c*/ 	.word	index@(_Z12testFunctionPfS_fS_)
        /*0020*/ 	.word	0x00000010
.L_11:


//--------------------- .nv.compat                --------------------------
	.section	.nv.compat,"",@"SHT_CUDA_COMPAT_INFO"
	.align	4
        /*0000*/ 	.byte	0x02, 0x09, 0x00, 0x00, 0x02, 0x02, 0x01, 0x00, 0x02, 0x05, 0x05, 0x00, 0x03, 0x07, 0x01, 0x01
        /*0010*/ 	.byte	0x02, 0x03, 0x00, 0x00, 0x02, 0x06, 0x01, 0x00, 0x04, 0x0b, 0x08, 0x00, 0x09, 0x00, 0x00, 0x00
        /*0020*/ 	.byte	0x00, 0x00, 0x00, 0x00


//--------------------- .nv.info._Z12testFunctionPfS_fS_ --------------------------
	.section	.nv.info._Z12testFunctionPfS_fS_,"",@"SHT_CUDA_INFO"
	.sectionflags	@""
	.align	4


	//----- nvinfo : EIATTR_CUDA_API_VERSION
	.align		4
        /*0000*/ 	.byte	0x04, 0x37
        /*0002*/ 	.short	(.L_13 - .L_12)
.L_12:
        /*0004*/ 	.word	0x00000082


	//----- nvinfo : EIATTR_KPARAM_INFO
	.align		4
.L_13:
        /*0008*/ 	.byte	0x04, 0x17
        /*000a*/ 	.short	(.L_15 - .L_14)
.L_14:
        /*000c*/ 	.word	0x00000000
        /*0010*/ 	.short	0x0003
        /*0012*/ 	.short	0x0018
        /*0014*/ 	.byte	0x00, 0xf5, 0x21, 0x00


	//----- nvinfo : EIATTR_KPARAM_INFO
	.align		4
.L_15:
        /*0018*/ 	.byte	0x04, 0x17
        /*001a*/ 	.short	(.L_17 - .L_16)
.L_16:
        /*001c*/ 	.word	0x00000000
        /*0020*/ 	.short	0x0002
        /*0022*/ 	.short	0x0010
        /*0024*/ 	.byte	0x00, 0xf0, 0x11, 0x00


	//----- nvinfo : EIATTR_KPARAM_INFO
	.align		4
.L_17:
        /*0028*/ 	.byte	0x04, 0x17
        /*002a*/ 	.short	(.L_19 - .L_18)
.L_18:
        /*002c*/ 	.word	0x00000000
        /*0030*/ 	.short	0x0001
        /*0032*/ 	.short	0x0008
        /*0034*/ 	.byte	0x00, 0xf5, 0x21, 0x00


	//----- nvinfo : EIATTR_KPARAM_INFO
	.align		4
.L_19:
        /*0038*/ 	.byte	0x04, 0x17
        /*003a*/ 	.short	(.L_21 - .L_20)
.L_20:
        /*003c*/ 	.word	0x00000000
        /*0040*/ 	.short	0x0000
        /*0042*/ 	.short	0x0000
        /*0044*/ 	.byte	0x00, 0xf5, 0x21, 0x00


	//----- nvinfo : EIATTR_SPARSE_MMA_MASK
	.align		4
.L_21:
        /*0048*/ 	.byte	0x03, 0x50
        /*004a*/ 	.short	0x0000


	//----- nvinfo : EIATTR_MAXREG_COUNT
	.align		4
        /*004c*/ 	.byte	0x03, 0x1b
        /*004e*/ 	.short	0x00ff


	//----- nvinfo : EIATTR_EXTERNS
	.align		4
        /*0050*/ 	.byte	0x04, 0x0f
        /*0052*/ 	.short	(.L_23 - .L_22)


	//   ....[0]....
	.align		4
.L_22:
        /*0054*/ 	.word	index@(vprintf)


	//----- nvinfo : EIATTR_MERCURY_ISA_VERSION
	.align		4
.L_23:
        /*0058*/ 	.byte	0x03, 0x5f
        /*005a*/ 	.short	0x0101


	//----- nvinfo : EIATTR_VRC_CTA_INIT_COUNT
	.align		4
        /*005c*/ 	.byte	0x02, 0x4a
	.zero		1
	.zero		1


	//----- nvinfo : EIATTR_SYSCALL_OFFSETS
	.align		4
        /*0060*/ 	.byte	0x04, 0x46
        /*0062*/ 	.short	(.L_25 - .L_24)


	//   ....[0]....
.L_24:
        /*0064*/ 	.word	0x00000170


	//   ....[1]....
        /*0068*/ 	.word	0x00000230


	//   ....[2]....
        /*006c*/ 	.word	0x000002e0


	//   ....[3]....
        /*0070*/ 	.word	0x000003a0


	//   ....[4]....
        /*0074*/ 	.word	0x00000470


	//   ....[5]....
        /*0078*/ 	.word	0x00000550


	//   ....[6]....
        /*007c*/ 	.word	0x00000630


	//   ....[7]....
        /*0080*/ 	.word	0x00000710


	//   ....[8]....
        /*0084*/ 	.word	0x000007f0


	//   ....[9]....
        /*0088*/ 	.word	0x00000860


	//----- nvinfo : EIATTR_EXIT_INSTR_OFFSETS
	.align		4
.L_25:
        /*008c*/ 	.byte	0x04, 0x1c
        /*008e*/ 	.short	(.L_27 - .L_26)


	//   ....[0]....
.L_26:
        /*0090*/ 	.word	0x00000080


	//   ....[1]....
        /*0094*/ 	.word	0x00000870


	//----- nvinfo : EIATTR_CRS_STACK_SIZE
	.align		4
.L_27:
        /*0098*/ 	.byte	0x04, 0x1e
        /*009a*/ 	.short	(.L_29 - .L_28)
.L_28:
        /*009c*/ 	.word	0x00000000


	//----- nvinfo : EIATTR_CBANK_PARAM_SIZE
	.align		4
.L_29:
        /*00a0*/ 	.byte	0x03, 0x19
        /*00a2*/ 	.short	0x0020


	//----- nvinfo : EIATTR_PARAM_CBANK
	.align		4
        /*00a4*/ 	.byte	0x04, 0x0a
        /*00a6*/ 	.short	(.L_31 - .L_30)
	.align		4
.L_30:
        /*00a8*/ 	.word	index@(.nv.constant0._Z12testFunctionPfS_fS_)
        /*00ac*/ 	.short	0x0380
        /*00ae*/ 	.short	0x0020


	//----- nvinfo : EIATTR_SW_WAR
	.align		4
.L_31:
        /*00b0*/ 	.byte	0x04, 0x36
        /*00b2*/ 	.short	(.L_33 - .L_32)
.L_32:
        /*00b4*/ 	.word	0x00000008
.L_33:


//--------------------- .nv.callgraph             --------------------------
	.section	.nv.callgraph,"",@"SHT_CUDA_CALLGRAPH"
	.align	4
	.sectionentsize	8
	.align		4
        /*0000*/ 	.word	0x00000000
	.align		4
        /*0004*/ 	.word	0xffffffff
	.align		4
        /*0008*/ 	.word	index@(_Z12testFunctionPfS_fS_)
	.align		4
        /*000c*/ 	.word	index@(vprintf)
	.align		4
        /*0010*/ 	.word	0x00000000
	.align		4
        /*0014*/ 	.word	0xfffffffe
	.align		4
        /*0018*/ 	.word	0x00000000
	.align		4
        /*001c*/ 	.word	0xfffffffd
	.align		4
        /*0020*/ 	.word	0x00000000
	.align		4
        /*0024*/ 	.word	0xfffffffc


//--------------------- .nv.constant4             --------------------------
	.section	.nv.constant4,"a",@progbits
	.align	8
	.align		8
.nv.constant4:
        /*0000*/ 	.dword	vprintf
	.align		8
        /*0008*/ 	.dword	$str
	.align		8
        /*0010*/ 	.dword	$str$1
	.align		8
        /*0018*/ 	.dword	$str$2
	.align		8
        /*0020*/ 	.dword	$str$3
	.align		8
        /*0028*/ 	.dword	$str$4
	.align		8
        /*0030*/ 	.dword	$str$5


//--------------------- .text._Z12testFunctionPfS_fS_ --------------------------
	.section	.text._Z12testFunctionPfS_fS_,"ax",@progbits
	.align	128
        .global         _Z12testFunctionPfS_fS_
        .type           _Z12testFunctionPfS_fS_,@function
        .size           _Z12testFunctionPfS_fS_,(.L_x_11 - _Z12testFunctionPfS_fS_)
        .other          _Z12testFunctionPfS_fS_,@"STO_CUDA_ENTRY STV_DEFAULT"
_Z12testFunctionPfS_fS_:
.text._Z12testFunctionPfS_fS_:
[----:B------:R-:W0:Y:S01]  /*0000*/  LDC R1, c[0x0][0x37c] ;  /* 0x0000df00ff017b82 */ /* 0x000e220000000800 */
[----:B------:R-:W1:Y:S01]  /*0010*/  S2R R0, SR_TID.X ;  /* 0x0000000000007919 */ /* 0x000e620000002100 */
[----:B------:R-:W2:Y:S01]  /*0020*/  LDCU UR4, c[0x0][0x2f8] ;  /* 0x00005f00ff0477ac */ /* 0x000ea20008000800 */
[----:B0-----:R-:W-:Y:S01]  /*0030*/  VIADD R1, R1, 0xfffffff0 ;  /* 0xfffffff001017836 */ /* 0x001fe20000000000 */
[----:B------:R-:W0:Y:S04]  /*0040*/  LDCU UR5, c[0x0][0x2fc] ;  /* 0x00005f80ff0577ac */ /* 0x000e280008000800 */
[----:B--2---:R-:W-:-:S05]  /*0050*/  IADD3 R2, P1, PT, R1, UR4, RZ ;  /* 0x0000000401027c10 */ /* 0x004fca000ff3e0ff */
[----:B0-----:R-:W-:Y:S01]  /*0060*/  IMAD.X R16, RZ, RZ, UR5, P1 ;  /* 0x00000005ff107e24 */ /* 0x001fe200088e06ff */
[----:B-1----:R-:W-:-:S13]  /*0070*/  ISETP.NE.AND P0, PT, R0, RZ, PT ;  /* 0x000000ff0000720c */ /* 0x002fda0003f05270 */
[----:B------:R-:W-:Y:S05]  /*0080*/  @P0 EXIT ;  /* 0x000000000000094d */ /* 0x000fea0003800000 */
[----:B------:R-:W0:Y:S01]  /*0090*/  LDC.64 R8, c[0x0][0x380] ;  /* 0x0000e000ff087b82 */ /* 0x000e220000000a00 */
[----:B------:R-:W0:Y:S01]  /*00a0*/  LDCU.64 UR36, c[0x0][0x358] ;  /* 0x00006b00ff2477ac */ /* 0x000e220008000a00 */
[----:B------:R-:W-:Y:S01]  /*00b0*/  MOV R17, 0x0 ;  /* 0x0000000000117802 */ /* 0x000fe20000000f00 */
[----:B------:R-:W1:Y:S01]  /*00c0*/  LDCU.64 UR4, c[0x4][0x8] ;  /* 0x01000100ff0477ac */ /* 0x000e620008000a00 */
[----:B0-----:R-:W2:Y:S04]  /*00d0*/  LDG.E R8, desc[UR36][R8.64] ;  /* 0x0000002408087981 */ /* 0x001ea8000c1e1900 */
[----:B------:R0:W3:Y:S01]  /*00e0*/  LDC.64 R12, c[0x4][R17] ;  /* 0x01000000110c7b82 */ /* 0x0000e20000000a00 */
[----:B-1----:R-:W-:Y:S01]  /*00f0*/  MOV R4, UR4 ;  /* 0x0000000400047c02 */ /* 0x002fe20008000f00 */
[----:B------:R-:W-:Y:S01]  /*0100*/  IMAD.U32 R5, RZ, RZ, UR5 ;  /* 0x00000005ff057e24 */ /* 0x000fe2000f8e00ff */
[----:B------:R0:W-:Y:S01]  /*0110*/  STL [R1], RZ ;  /* 0x000000ff01007387 */ /* 0x0001e20000100800 */
[----:B------:R-:W-:Y:S01]  /*0120*/  IMAD.MOV.U32 R6, RZ, RZ, R2 ;  /* 0x000000ffff067224 */ /* 0x000fe200078e0002 */
[----:B------:R-:W-:Y:S01]  /*0130*/  MOV R7, R16 ;  /* 0x0000001000077202 */ /* 0x000fe20000000f00 */
[----:B--2---:R-:W1:Y:S02]  /*0140*/  F2F.F64.F32 R10, R8 ;  /* 0x00000008000a7310 */ /* 0x004e640000201800 */
[----:B-1-3--:R0:W-:Y:S04]  /*0150*/  STL.64 [R1+0x8], R10 ;  /* 0x0000080a01007387 */ /* 0x00a1e80000100a00 */
[----:B------:R-:W-:-:S07]  /*0160*/  LEPC R20, `(.L_x_0) ;  /* 0x000000001014794e */ /* 0x000fce0000000000 */
[----:B0-----:R-:W-:Y:S05]  /*0170*/  CALL.ABS.NOINC R12 ;  /* 0x000000000c007343 */ /* 0x001fea0003c00000 */
.L_x_0:
[----:B------:R-:W0:Y:S01]  /*0180*/  LDC.64 R8, c[0x0][0x388] ;  /* 0x0000e200ff087b82 */ /* 0x000e220000000a00 */
[----:B------:R-:W1:Y:S01]  /*0190*/  LDCU.64 UR4, c[0x4][0x10] ;  /* 0x01000200ff0477ac */ /* 0x000e620008000a00 */
[----:B0-----:R-:W2:Y:S06]  /*01a0*/  LDG.E R8, desc[UR36][R8.64] ;  /* 0x0000002408087981 */ /* 0x001eac000c1e1900 */
[----:B------:R0:W3:Y:S01]  /*01b0*/  LDC.64 R12, c[0x4][R17] ;  /* 0x01000000110c7b82 */ /* 0x0000e20000000a00 */
[----:B-1----:R-:W-:Y:S01]  /*01c0*/  IMAD.U32 R4, RZ, RZ, UR4 ;  /* 0x00000004ff047e24 */ /* 0x002fe2000f8e00ff */
[----:B------:R-:W-:Y:S01]  /*01d0*/  MOV R6, R2 ;  /* 0x0000000200067202 */ /* 0x000fe20000000f00 */
[----:B------:R-:W-:-:S02]  /*01e0*/  IMAD.U32 R5, RZ, RZ, UR5 ;  /* 0x00000005ff057e24 */ /* 0x000fc4000f8e00ff */
[----:B------:R-:W-:Y:S01]  /*01f0*/  IMAD.MOV.U32 R7, RZ, RZ, R16 ;  /* 0x000000ffff077224 */ /* 0x000fe200078e0010 */
[----:B--2---:R-:W1:Y:S02]  /*0200*/  F2F.F64.F32 R10, R8 ;  /* 0x00000008000a7310 */ /* 0x004e640000201800 */
[----:B-1-3--:R0:W-:Y:S04]  /*0210*/  STL.64 [R1], R10 ;  /* 0x0000000a01007387 */ /* 0x00a1e80000100a00 */
[----:B------:R-:W-:-:S07]  /*0220*/  LEPC R20, `(.L_x_1) ;  /* 0x000000001014794e */ /* 0x000fce0000000000 */
[----:B0-----:R-:W-:Y:S05]  /*0230*/  CALL.ABS.NOINC R12 ;  /* 0x000000000c007343 */ /* 0x001fea0003c00000 */
.L_x_1:
[----:B------:R-:W0:Y:S01]  /*0240*/  LDCU UR4, c[0x0][0x390] ;  /* 0x00007200ff0477ac */ /* 0x000e220008000800 */
[----:B------:R1:W2:Y:S01]  /*0250*/  LDC.64 R10, c[0x4][R17] ;  /* 0x01000000110a7b82 */ /* 0x0002a20000000a00 */
[----:B------:R-:W-:Y:S02]  /*0260*/  IMAD.MOV.U32 R6, RZ, RZ, R2 ;  /* 0x000000ffff067224 */ /* 0x000fe400078e0002 */
[----:B------:R-:W-:Y:S01]  /*0270*/  IMAD.MOV.U32 R7, RZ, RZ, R16 ;  /* 0x000000ffff077224 */ /* 0x000fe200078e0010 */
[----:B0-----:R-:W0:Y:S01]  /*0280*/  F2F.F64.F32 R8, UR4 ;  /* 0x0000000400087d10 */ /* 0x001e220008201800 */
[----:B------:R-:W3:Y:S01]  /*0290*/  LDCU.64 UR4, c[0x4][0x18] ;  /* 0x01000300ff0477ac */ /* 0x000ee20008000a00 */
[----:B0-----:R1:W-:Y:S01]  /*02a0*/  STL.64 [R1], R8 ;  /* 0x0000000801007387 */ /* 0x0013e20000100a00 */
[----:B---3--:R-:W-:Y:S01]  /*02b0*/  IMAD.U32 R4, RZ, RZ, UR4 ;  /* 0x00000004ff047e24 */ /* 0x008fe2000f8e00ff */
[----:B------:R-:W-:-:S07]  /*02c0*/  MOV R5, UR5 ;  /* 0x0000000500057c02 */ /* 0x000fce0008000f00 */
[----:B------:R-:W-:-:S07]  /*02d0*/  LEPC R20, `(.L_x_2) ;  /* 0x000000001014794e */ /* 0x000fce0000000000 */
[----:B-12---:R-:W-:Y:S05]  /*02e0*/  CALL.ABS.NOINC R10 ;  /* 0x000000000a007343 */ /* 0x006fea0003c00000 */
.L_x_2:
[----:B------:R-:W0:Y:S01]  /*02f0*/  LDC R0, c[0x0][0x390] ;  /* 0x0000e400ff007b82 */ /* 0x000e220000000800 */
[----:B------:R-:W1:Y:S01]  /*0300*/  LDCU.64 UR4, c[0x4][0x20] ;  /* 0x01000400ff0477ac */ /* 0x000e620008000a00 */
[----:B------:R-:W-:Y:S01]  /*0310*/  IMAD.MOV.U32 R6, RZ, RZ, R2 ;  /* 0x000000ffff067224 */ /* 0x000fe200078e0002 */
[----:B------:R-:W-:-:S05]  /*0320*/  MOV R7, R16 ;  /* 0x0000001000077202 */ /* 0x000fca0000000f00 */
[----:B------:R2:W3:Y:S01]  /*0330*/  LDC.64 R10, c[0x4][R17] ;  /* 0x01000000110a7b82 */ /* 0x0004e20000000a00 */
[----:B-1----:R-:W-:Y:S01]  /*0340*/  MOV R4, UR4 ;  /* 0x0000000400047c02 */ /* 0x002fe20008000f00 */
[----:B------:R-:W-:Y:S02]  /*0350*/  IMAD.U32 R5, RZ, RZ, UR5 ;  /* 0x00000005ff057e24 */ /* 0x000fe4000f8e00ff */
[----:B0-----:R-:W-:-:S04]  /*0360*/  FMUL R0, R0, R0 ;  /* 0x0000000000007220 */ /* 0x001fc80000400000 */
[----:B------:R-:W0:Y:S02]  /*0370*/  F2F.F64.F32 R8, R0 ;  /* 0x0000000000087310 */ /* 0x000e240000201800 */
[----:B0--3--:R2:W-:Y:S02]  /*0380*/  STL.64 [R1], R8 ;  /* 0x0000000801007387 */ /* 0x0095e40000100a00 */
[----:B------:R-:W-:-:S07]  /*0390*/  LEPC R20, `(.L_x_3) ;  /* 0x000000001014794e */ /* 0x000fce0000000000 */
[----:B--2---:R-:W-:Y:S05]  /*03a0*/  CALL.ABS.NOINC R10 ;  /* 0x000000000a007343 */ /* 0x004fea0003c00000 */
.L_x_3:
[----:B------:R-:W0:Y:S01]  /*03b0*/  LDC.64 R8, c[0x0][0x398] ;  /* 0x0000e600ff087b82 */ /* 0x000e220000000a00 */
[----:B------:R-:W1:Y:S01]  /*03c0*/  LDCU.64 UR4, c[0x4][0x28] ;  /* 0x01000500ff0477ac */ /* 0x000e620008000a00 */
[----:B0-----:R-:W2:Y:S06]  /*03d0*/  LDG.E R8, desc[UR36][R8.64] ;  /* 0x0000002408087981 */ /* 0x001eac000c1e1900 */
[----:B------:R0:W3:Y:S01]  /*03e0*/  LDC.64 R12, c[0x4][R17] ;  /* 0x01000000110c7b82 */ /* 0x0000e20000000a00 */
[----:B-1----:R-:W-:Y:S01]  /*03f0*/  IMAD.U32 R4, RZ, RZ, UR4 ;  /* 0x00000004ff047e24 */ /* 0x002fe2000f8e00ff */
[----:B------:R-:W-:Y:S01]  /*0400*/  MOV R6, R2 ;  /* 0x0000000200067202 */ /* 0x000fe20000000f00 */
[----:B------:R0:W-:Y:S01]  /*0410*/  STL [R1], RZ ;  /* 0x000000ff01007387 */ /* 0x0001e20000100800 */
[----:B------:R-:W-:-:S02]  /*0420*/  IMAD.U32 R5, RZ, RZ, UR5 ;  /* 0x00000005ff057e24 */ /* 0x000fc4000f8e00ff */
[----:B------:R-:W-:Y:S01]  /*0430*/  IMAD.MOV.U32 R7, RZ, RZ, R16 ;  /* 0x000000ffff077224 */ /* 0x000fe200078e0010 */
[----:B--2---:R-:W1:Y:S02]  /*0440*/  F2F.F64.F32 R10, R8 ;  /* 0x00000008000a7310 */ /* 0x004e640000201800 */
[----:B-1-3--:R0:W-:Y:S04]  /*0450*/  STL.64 [R1+0x8], R10 ;  /* 0x0000080a01007387 */ /* 0x00a1e80000100a00 */
[----:B------:R-:W-:-:S07]  /*0460*/  LEPC R20, `(.L_x_4) ;  /* 0x000000001014794e */ /* 0x000fce0000000000 */
[----:B0-----:R-:W-:Y:S05]  /*0470*/  CALL.ABS.NOINC R12 ;  /* 0x000000000c007343 */ /* 0x001fea0003c00000 */
.L_x_4:
[----:B------:R-:W0:Y:S01]  /*0480*/  LDC.64 R12, c[0x0][0x398] ;  /* 0x0000e600ff0c7b82 */ /* 0x000e220000000a00 */
[----:B------:R-:W-:Y:S01]  /*0490*/  IMAD.MOV.U32 R10, RZ, RZ, 0x1 ;  /* 0x00000001ff0a7424 */ /* 0x000fe200078e00ff */
[----:B------:R-:W1:Y:S01]  /*04a0*/  LDCU.64 UR4, c[0x4][0x28] ;  /* 0x01000500ff0477ac */ /* 0x000e620008000a00 */
[----:B0-----:R-:W2:Y:S05]  /*04b0*/  LDG.E R0, desc[UR36][R12.64+0x4] ;  /* 0x000004240c007981 */ /* 0x001eaa000c1e1900 */
[----:B------:R0:W3:Y:S01]  /*04c0*/  LDC.64 R14, c[0x4][R17] ;  /* 0x01000000110e7b82 */ /* 0x0000e20000000a00 */
[----:B-1----:R-:W-:Y:S01]  /*04d0*/  MOV R4, UR4 ;  /* 0x0000000400047c02 */ /* 0x002fe20008000f00 */
[----:B------:R-:W-:Y:S01]  /*04e0*/  IMAD.U32 R5, RZ, RZ, UR5 ;  /* 0x00000005ff057e24 */ /* 0x000fe2000f8e00ff */
[----:B------:R0:W-:Y:S01]  /*04f0*/  STL [R1], R10 ;  /* 0x0000000a01007387 */ /* 0x0001e20000100800 */
[----:B------:R-:W-:Y:S01]  /*0500*/  IMAD.MOV.U32 R6, RZ, RZ, R2 ;  /* 0x000000ffff067224 */ /* 0x000fe200078e0002 */
[----:B------:R-:W-:Y:S01]  /*0510*/  MOV R7, R16 ;  /* 0x0000001000077202 */ /* 0x000fe20000000f00 */
[----:B--2---:R-:W1:Y:S02]  /*0520*/  F2F.F64.F32 R8, R0 ;  /* 0x0000000000087310 */ /* 0x004e640000201800 */
[----:B-1-3--:R0:W-:Y:S04]  /*0530*/  STL.64 [R1+0x8], R8 ;  /* 0x0000080801007387 */ /* 0x00a1e80000100a00 */
[----:B------:R-:W-:-:S07]  /*0540*/  LEPC R20, `(.L_x_5) ;  /* 0x000000001014794e */ /* 0x000fce0000000000 */
[----:B0-----:R-:W-:Y:S05]  /*0550*/  CALL.ABS.NOINC R14 ;  /* 0x000000000e007343 */ /* 0x001fea0003c00000 */
.L_x_5:
[----:B------:R-:W0:Y:S01]  /*0560*/  LDC.64 R12, c[0x0][0x398] ;  /* 0x0000e600ff0c7b82 */ /* 0x000e220000000a00 */
[----:B------:R-:W-:Y:S01]  /*0570*/  IMAD.MOV.U32 R10, RZ, RZ, 0x2 ;  /* 0x00000002ff0a7424 */ /* 0x000fe200078e00ff */
[----:B------:R-:W1:Y:S01]  /*0580*/  LDCU.64 UR4, c[0x4][0x28] ;  /* 0x01000500ff0477ac */ /* 0x000e620008000a00 */
[----:B0-----:R-:W2:Y:S05]  /*0590*/  LDG.E R0, desc[UR36][R12.64+0x8] ;  /* 0x000008240c007981 */ /* 0x001eaa000c1e1900 */
[----:B------:R0:W3:Y:S01]  /*05a0*/  LDC.64 R14, c[0x4][R17] ;  /* 0x01000000110e7b82 */ /* 0x0000e20000000a00 */
[----:B-1----:R-:W-:Y:S01]  /*05b0*/  IMAD.U32 R4, RZ, RZ, UR4 ;  /* 0x00000004ff047e24 */ /* 0x002fe2000f8e00ff */
[----:B------:R-:W-:Y:S01]  /*05c0*/  MOV R5, UR5 ;  /* 0x0000000500057c02 */ /* 0x000fe20008000f00 */
[----:B------:R0:W-:Y:S01]  /*05d0*/  STL [R1], R10 ;  /* 0x0000000a01007387 */ /* 0x0001e20000100800 */
[----:B------:R-:W-:Y:S01]  /*05e0*/  IMAD.MOV.U32 R6, RZ, RZ, R2 ;  /* 0x000000ffff067224 */ /* 0x000fe200078e0002 */
[----:B------:R-:W-:Y:S01]  /*05f0*/  MOV R7, R16 ;  /* 0x0000001000077202 */ /* 0x000fe20000000f00 */
[----:B--2---:R-:W1:Y:S02]  /*0600*/  F2F.F64.F32 R8, R0 ;  /* 0x0000000000087310 */ /* 0x004e640000201800 */
[----:B-1-3--:R0:W-:Y:S04]  /*0610*/  STL.64 [R1+0x8], R8 ;  /* 0x0000080801007387 */ /* 0x00a1e80000100a00 */
[----:B------:R-:W-:-:S07]  /*0620*/  LEPC R20, `(.L_x_6) ;  /* 0x000000001014794e */ /* 0x000fce0000000000 */
[----:B0-----:R-:W-:Y:S05]  /*0630*/  CALL.ABS.NOINC R14 ;  /* 0x000000000e007343 */ /* 0x001fea0003c00000 */
.L_x_6:
        /* <DEDUP_REMOVED lines=8> */
[----:B------:R-:W-:Y:S01]  /*06c0*/  MOV R6, R2 ;  /* 0x0000000200067202 */ /* 0x000fe20000000f00 */
[----:B------:R-:W-:Y:S01]  /*06d0*/  IMAD.MOV.U32 R7, RZ, RZ, R16 ;  /* 0x000000ffff077224 */ /* 0x000fe200078e0010 */
[----:B--2---:R-:W1:Y:S02]  /*06e0*/  F2F.F64.F32 R8, R0 ;  /* 0x0000000000087310 */ /* 0x004e640000201800 */
[----:B-1-3--:R0:W-:Y:S04]  /*06f0*/  STL.64 [R1+0x8], R8 ;  /* 0x0000080801007387 */ /* 0x00a1e80000100a00 */
[----:B------:R-:W-:-:S07]  /*0700*/  LEPC R20, `(.L_x_7) ;  /* 0x000000001014794e */ /* 0x000fce0000000000 */
[----:B0-----:R-:W-:Y:S05]  /*0710*/  CALL.ABS.NOINC R14 ;  /* 0x000000000e007343 */ /* 0x001fea0003c00000 */
.L_x_7:
[----:B------:R-:W0:Y:S01]  /*0720*/  LDC.64 R12, c[0x0][0x398] ;  /* 0x0000e600ff0c7b82 */ /* 0x000e220000000a00 */
[----:B------:R-:W-:Y:S01]  /*0730*/  HFMA2 R10, -RZ, RZ, 0, 2.384185791015625e-07 ;  /* 0x00000004ff0a7431 */ /* 0x000fe200000001ff */
        /* <DEDUP_REMOVED lines=12> */
.L_x_8:
[----:B------:R0:W1:Y:S01]  /*0800*/  LDC.64 R2, c[0x4][R17] ;  /* 0x0100000011027b82 */ /* 0x0000620000000a00 */
[----:B------:R-:W2:Y:S01]  /*0810*/  LDCU.64 UR4, c[0x4][0x30] ;  /* 0x01000600ff0477ac */ /* 0x000ea20008000a00 */
[----:B------:R-:W-:Y:S01]  /*0820*/  CS2R R6, SRZ ;  /* 0x0000000000067805 */ /* 0x000fe2000001ff00 */
[----:B--2---:R-:W-:Y:S01]  /*0830*/  IMAD.U32 R4, RZ, RZ, UR4 ;  /* 0x00000004ff047e24 */ /* 0x004fe2000f8e00ff */
[----:B0-----:R-:W-:-:S07]  /*0840*/  MOV R5, UR5 ;  /* 0x0000000500057c02 */ /* 0x001fce0008000f00 */
[----:B------:R-:W-:-:S07]  /*0850*/  LEPC R20, `(.L_x_9) ;  /* 0x000000001014794e */ /* 0x000fce0000000000 */
[----:B-1----:R-:W-:Y:S05]  /*0860*/  CALL.ABS.NOINC R2 ;  /* 0x0000000002007343 */ /* 0x002fea0003c00000 */
.L_x_9:
[----:B------:R-:W-:Y:S05]  /*0870*/  EXIT ;  /* 0x000000000000794d */ /* 0x000fea0003800000 */
.L_x_10:
[----:B------:R-:W-:-:S00]  /*0880*/  BRA `(.L_x_10) ;  /* 0xfffffffc00fc7947 */ /* 0x000fc0000383ffff */
[----:B------:R-:W-:-:S00]  /*0890*/  NOP ;  /* 0x0000000000007918 */ /* 0x000fc00000000000 */
        /* <DEDUP_REMOVED lines=14> */
.L_x_11:


//--------------------- .nv.global.init           --------------------------
	.section	.nv.global.init,"aw",@progbits
.nv.global.init:
	.type		$str$1,@object
	.size		$str$1,($str$2 - $str$1)
$str$1:
        /*0000*/ 	.byte	0x62, 0x20, 0x3d, 0x20, 0x25, 0x2e, 0x32, 0x66, 0x3b, 0x0a, 0x00
	.type		$str$2,@object
	.size		$str$2,($str$3 - $str$2)
$str$2:
        /*000b*/ 	.byte	0x63, 0x20, 0x31, 0x20, 0x3d, 0x20, 0x25, 0x2e, 0x32, 0x66, 0x3b, 0x0a, 0x00
	.type		$str$3,@object
	.size		$str$3,($str$5 - $str$3)
$str$3:
        /*0018*/ 	.byte	0x63, 0x20, 0x32, 0x20, 0x3d, 0x20, 0x25, 0x2e, 0x32, 0x66, 0x3b, 0x0a, 0x00
	.type		$str$5,@object
	.size		$str$5,($str - $str$5)
$str$5:
        /*0025*/ 	.byte	0x0a, 0x4e, 0x4f, 0x54, 0x20, 0x57, 0x4f, 0x52, 0x4b, 0x49, 0x4e, 0x47, 0x21, 0x0a, 0x00
	.type		$str,@object
	.size		$str,($str$4 - $str)
$str:
        /*0034*/ 	.byte	0x64, 0x65, 0x76, 0x5b, 0x25, 0x64, 0x5d, 0x20, 0x3d, 0x20, 0x25, 0x2e, 0x32, 0x66, 0x3b, 0x0a
        /*0044*/ 	.byte	0x00
	.type		$str$4,@object
	.size		$str$4,(.L_4 - $str$4)
$str$4:
        /*0045*/ 	.byte	0x64, 0x65, 0x76, 0x5f, 0x64, 0x5b, 0x25, 0x64, 0x5d, 0x20, 0x3d, 0x20, 0x25, 0x2e, 0x32, 0x66
        /*0055*/ 	.byte	0x3b, 0x20, 0x00
.L_4:


//--------------------- .nv.shared.reserved.0     --------------------------
	.section	.nv.shared.reserved.0,"aw",@nobits
	.weak		__nv_reservedSMEM_offset_0_alias
	.size		__nv_reservedSMEM_offset_0_alias, 0, 64
	.other		__nv_reservedSMEM_offset_0_alias,@"STO_CUDA_RESERVED_SHARED STV_DEFAULT"
__nv_reservedSMEM_offset_0_alias:
	.zero		0
	.zero		64


//--------------------- .nv.constant0._Z12testFunctionPfS_fS_ --------------------------
	.section	.nv.constant0._Z12testFunctionPfS_fS_,"a",@progbits
	.sectionflags	@""
	.align	4
.nv.constant0._Z12testFunctionPfS_fS_:
	.zero		928


//--------------------- SYMBOLS --------------------------

	.type		.nv.reservedSmem.offset0,@object
	.size		.nv.reservedSmem.offset0,0x4
	.type		vprintf,@function
